//
// Generated by NVIDIA NVVM Compiler
//
// Compiler Build ID: CL-36424714
// Cuda compilation tools, release 13.0, V13.0.88
// Based on NVVM 20.0.0
//

.version 9.0
.target sm_100
.address_size 64

	// .globl	_Z6kernelv
.extern .func  (.param .b32 func_retval0) vprintf
(
	.param .b64 vprintf_param_0,
	.param .b64 vprintf_param_1
)
;
.global .align 1 .b8 $str[33] = {40, 70, 111, 117, 110, 100, 41, 32, 80, 97, 115, 115, 119, 111, 114, 100, 32, 99, 114, 97, 99, 107, 101, 100, 32, 105, 115, 58, 32, 37, 115, 10};
.global .align 1 .b8 $str$1[20] = {112, 97, 115, 115, 119, 111, 114, 100, 32, 102, 111, 117, 110, 100, 58, 32, 37, 115, 10};
.global .align 1 .b8 $str$2[36] = {40, 80, 114, 111, 99, 101, 115, 115, 105, 110, 103, 41, 32, 66, 114, 117, 116, 101, 32, 70, 111, 114, 99, 101, 32, 84, 114, 105, 101, 100, 58, 32, 37, 115, 10};

.visible .entry _Z6kernelv()
{
	.local .align 8 .b8 	__local_depot0[56];
	.reg .b64 	%SP;
	.reg .b64 	%SPL;
	.reg .pred 	%p<17>;
	.reg .b16 	%rs<81>;
	.reg .b32 	%r<15>;
	.reg .b64 	%rd<71>;

	mov.u64 	%SPL, __local_depot0;
	cvta.local.u64 	%SP, %SPL;
	add.u64 	%rd20, %SP, 21;
	add.u64 	%rd1, %SPL, 21;
	add.u64 	%rd21, %SP, 32;
	add.u64 	%rd2, %SPL, 32;
	add.u64 	%rd22, %SP, 40;
	add.u64 	%rd3, %SPL, 40;
	mov.b16 	%rs27, 0;
	st.local.u8 	[%rd3+6], %rs27;
	mov.u32 	%r1, %ctaid.x;
	mov.u32 	%r2, %tid.x;
	cvt.u16.u32 	%rs28, %r1;
	add.s16 	%rs29, %rs28, 65;
	cvt.u16.u32 	%rs30, %r2;
	add.s16 	%rs31, %rs30, 65;
	st.local.u8 	[%rd3], %rs29;
	st.local.u8 	[%rd3+1], %rs31;
	mov.b16 	%rs69, 48;
	add.u64 	%rd23, %SP, 0;
	add.u64 	%rd25, %SP, 7;
	add.u64 	%rd27, %SP, 14;
$L__BB0_1:
	mov.b16 	%rs70, 48;
$L__BB0_2:
	mov.b16 	%rs71, 48;
$L__BB0_3:
	mov.b16 	%rs72, 48;
$L__BB0_4:
	st.local.u8 	[%rd3+2], %rs69;
	st.local.u8 	[%rd3+3], %rs70;
	st.local.u8 	[%rd3+4], %rs71;
	st.local.u8 	[%rd3+5], %rs72;
	cvta.to.local.u64 	%rd24, %rd23;
	mov.b16 	%rs36, 66;
	st.local.u8 	[%rd24], %rs36;
	mov.b16 	%rs37, 70;
	st.local.u8 	[%rd24+1], %rs37;
	mov.b16 	%rs38, 57;
	st.local.u8 	[%rd24+2], %rs38;
	st.local.u8 	[%rd24+3], %rs38;
	st.local.u8 	[%rd24+4], %rs38;
	st.local.u8 	[%rd24+5], %rs38;
	mov.b16 	%rs39, 0;
	st.local.u8 	[%rd24+6], %rs39;
	cvta.to.local.u64 	%rd26, %rd25;
	mov.b16 	%rs74, 67;
	st.local.u8 	[%rd26], %rs74;
	mov.b16 	%rs40, 78;
	st.local.u8 	[%rd26+1], %rs40;
	st.local.u8 	[%rd26+2], %rs38;
	mov.b16 	%rs41, 56;
	st.local.u8 	[%rd26+3], %rs41;
	st.local.u8 	[%rd26+4], %rs38;
	st.local.u8 	[%rd26+5], %rs41;
	st.local.u8 	[%rd26+6], %rs39;
	cvta.to.local.u64 	%rd28, %rd27;
	st.local.u8 	[%rd28], %rs36;
	mov.b16 	%rs42, 84;
	st.local.u8 	[%rd28+1], %rs42;
	st.local.u8 	[%rd28+2], %rs38;
	st.local.u8 	[%rd28+3], %rs41;
	st.local.u8 	[%rd28+4], %rs38;
	mov.b16 	%rs43, 51;
	st.local.u8 	[%rd28+5], %rs43;
	st.local.u8 	[%rd28+6], %rs39;
	mov.b16 	%rs44, 77;
	st.local.u8 	[%rd1], %rs44;
	mov.b16 	%rs45, 65;
	st.local.u8 	[%rd1+1], %rs45;
	mov.b16 	%rs46, 53;
	st.local.u8 	[%rd1+2], %rs46;
	st.local.u8 	[%rd1+3], %rs43;
	mov.b16 	%rs47, 54;
	st.local.u8 	[%rd1+4], %rs47;
	st.local.u8 	[%rd1+5], %rs38;
	st.local.u8 	[%rd1+6], %rs39;
	ld.local.u8 	%rs77, [%rd3];
	setp.ne.s16 	%p1, %rs77, 66;
	@%p1 bra 	$L__BB0_9;
	mov.b16 	%rs73, 66;
	mov.b64 	%rd64, 1;
$L__BB0_6:
	and.b16  	%rs49, %rs73, 255;
	setp.ne.s16 	%p2, %rs49, 0;
	@%p2 bra 	$L__BB0_8;
	st.local.u64 	[%rd2], %rd23;
	mov.u64 	%rd35, $str;
	cvta.global.u64 	%rd36, %rd35;
	add.u64 	%rd37, %SP, 32;
	{ // callseq 0, 0
	.param .b64 param0;
	st.param.b64 	[param0], %rd36;
	.param .b64 param1;
	st.param.b64 	[param1], %rd37;
	.param .b32 retval0;
	call.uni (retval0), 
	vprintf, 
	(
	param0, 
	param1
	);
	ld.param.b32 	%r3, [retval0];
	} // callseq 0
	ld.local.u8 	%rs77, [%rd3];
	add.u64 	%rd39, %SPL, 7;
	ld.local.u8 	%rs74, [%rd39];
	bra.uni 	$L__BB0_9;
$L__BB0_8:
	add.s64 	%rd30, %rd3, %rd64;
	cvta.to.local.u64 	%rd32, %rd23;
	add.s64 	%rd33, %rd32, %rd64;
	ld.local.u8 	%rs73, [%rd30];
	ld.local.u8 	%rs52, [%rd33];
	setp.eq.s16 	%p3, %rs73, %rs52;
	add.s64 	%rd64, %rd64, 1;
	mov.b16 	%rs77, 66;
	@%p3 bra 	$L__BB0_6;
$L__BB0_9:
	and.b16  	%rs53, %rs74, 255;
	and.b16  	%rs54, %rs77, 255;
	setp.ne.s16 	%p4, %rs54, %rs53;
	@%p4 bra 	$L__BB0_14;
	cvta.to.local.u64 	%rd66, %rd25;
	mov.u16 	%rs76, %rs74;
	mov.u64 	%rd65, %rd3;
$L__BB0_11:
	and.b16  	%rs55, %rs76, 255;
	setp.ne.s16 	%p5, %rs55, 0;
	@%p5 bra 	$L__BB0_13;
	st.local.u64 	[%rd2], %rd25;
	mov.u64 	%rd42, $str;
	cvta.global.u64 	%rd43, %rd42;
	add.u64 	%rd44, %SP, 32;
	{ // callseq 1, 0
	.param .b64 param0;
	st.param.b64 	[param0], %rd43;
	.param .b64 param1;
	st.param.b64 	[param1], %rd44;
	.param .b32 retval0;
	call.uni (retval0), 
	vprintf, 
	(
	param0, 
	param1
	);
	ld.param.b32 	%r5, [retval0];
	} // callseq 1
	ld.local.u8 	%rs77, [%rd3];
	bra.uni 	$L__BB0_14;
$L__BB0_13:
	add.s64 	%rd9, %rd65, 1;
	add.s64 	%rd10, %rd66, 1;
	ld.local.u8 	%rs76, [%rd65+1];
	ld.local.u8 	%rs56, [%rd66+1];
	setp.eq.s16 	%p6, %rs76, %rs56;
	mov.u64 	%rd65, %rd9;
	mov.u64 	%rd66, %rd10;
	mov.u16 	%rs77, %rs74;
	@%p6 bra 	$L__BB0_11;
$L__BB0_14:
	cvta.to.local.u64 	%rd68, %rd27;
	ld.local.u8 	%rs57, [%rd68];
	and.b16  	%rs58, %rs77, 255;
	setp.ne.s16 	%p7, %rs58, %rs57;
	@%p7 bra 	$L__BB0_19;
	mov.u16 	%rs78, %rs77;
	mov.u64 	%rd67, %rd3;
$L__BB0_16:
	and.b16  	%rs59, %rs78, 255;
	setp.ne.s16 	%p8, %rs59, 0;
	@%p8 bra 	$L__BB0_18;
	st.local.u64 	[%rd2], %rd27;
	mov.u64 	%rd47, $str;
	cvta.global.u64 	%rd48, %rd47;
	add.u64 	%rd49, %SP, 32;
	{ // callseq 2, 0
	.param .b64 param0;
	st.param.b64 	[param0], %rd48;
	.param .b64 param1;
	st.param.b64 	[param1], %rd49;
	.param .b32 retval0;
	call.uni (retval0), 
	vprintf, 
	(
	param0, 
	param1
	);
	ld.param.b32 	%r7, [retval0];
	} // callseq 2
	ld.local.u8 	%rs77, [%rd3];
	bra.uni 	$L__BB0_19;
$L__BB0_18:
	add.s64 	%rd14, %rd67, 1;
	add.s64 	%rd15, %rd68, 1;
	ld.local.u8 	%rs78, [%rd67+1];
	ld.local.u8 	%rs60, [%rd68+1];
	setp.eq.s16 	%p9, %rs78, %rs60;
	mov.u64 	%rd67, %rd14;
	mov.u64 	%rd68, %rd15;
	@%p9 bra 	$L__BB0_16;
$L__BB0_19:
	ld.local.u8 	%rs61, [%rd1];
	and.b16  	%rs62, %rs77, 255;
	setp.ne.s16 	%p10, %rs62, %rs61;
	@%p10 bra 	$L__BB0_23;
	mov.u64 	%rd69, %rd1;
	mov.u64 	%rd70, %rd3;
$L__BB0_21:
	and.b16  	%rs63, %rs77, 255;
	setp.eq.s16 	%p11, %rs63, 0;
	@%p11 bra 	$L__BB0_29;
	add.s64 	%rd18, %rd70, 1;
	add.s64 	%rd19, %rd69, 1;
	ld.local.u8 	%rs77, [%rd70+1];
	ld.local.u8 	%rs64, [%rd69+1];
	setp.eq.s16 	%p12, %rs77, %rs64;
	mov.u64 	%rd69, %rd19;
	mov.u64 	%rd70, %rd18;
	@%p12 bra 	$L__BB0_21;
$L__BB0_23:
	add.u64 	%rd50, %SP, 48;
	add.u64 	%rd51, %SPL, 48;
	st.local.u64 	[%rd51], %rd22;
	mov.u64 	%rd53, $str$2;
	cvta.global.u64 	%rd54, %rd53;
	{ // callseq 3, 0
	.param .b64 param0;
	st.param.b64 	[param0], %rd54;
	.param .b64 param1;
	st.param.b64 	[param1], %rd50;
	.param .b32 retval0;
	call.uni (retval0), 
	vprintf, 
	(
	param0, 
	param1
	);
	ld.param.b32 	%r9, [retval0];
	} // callseq 3
$L__BB0_24:
	add.s16 	%rs22, %rs72, 1;
	and.b16  	%rs65, %rs72, 255;
	setp.lt.u16 	%p13, %rs65, 57;
	mov.u16 	%rs72, %rs22;
	@%p13 bra 	$L__BB0_4;
	add.s16 	%rs23, %rs71, 1;
	and.b16  	%rs66, %rs71, 255;
	setp.lt.u16 	%p14, %rs66, 57;
	mov.u16 	%rs71, %rs23;
	@%p14 bra 	$L__BB0_3;
	add.s16 	%rs24, %rs70, 1;
	and.b16  	%rs67, %rs70, 255;
	setp.lt.u16 	%p15, %rs67, 57;
	mov.u16 	%rs70, %rs24;
	@%p15 bra 	$L__BB0_2;
	add.s16 	%rs25, %rs69, 1;
	and.b16  	%rs68, %rs69, 255;
	setp.lt.u16 	%p16, %rs68, 57;
	mov.u16 	%rs69, %rs25;
	@%p16 bra 	$L__BB0_1;
	ret;
$L__BB0_29:
	st.local.u64 	[%rd2], %rd20;
	mov.u64 	%rd56, $str;
	cvta.global.u64 	%rd57, %rd56;
	{ // callseq 4, 0
	.param .b64 param0;
	st.param.b64 	[param0], %rd57;
	.param .b64 param1;
	st.param.b64 	[param1], %rd21;
	.param .b32 retval0;
	call.uni (retval0), 
	vprintf, 
	(
	param0, 
	param1
	);
	ld.param.b32 	%r11, [retval0];
	} // callseq 4
	add.u64 	%rd59, %SP, 48;
	add.u64 	%rd60, %SPL, 48;
	st.local.u64 	[%rd60], %rd22;
	mov.u64 	%rd62, $str$1;
	cvta.global.u64 	%rd63, %rd62;
	{ // callseq 5, 0
	.param .b64 param0;
	st.param.b64 	[param0], %rd63;
	.param .b64 param1;
	st.param.b64 	[param1], %rd59;
	.param .b32 retval0;
	call.uni (retval0), 
	vprintf, 
	(
	param0, 
	param1
	);
	ld.param.b32 	%r13, [retval0];
	} // callseq 5
	bra.uni 	$L__BB0_24;

}


// ===== COMPILED SASS (sm_100) =====

	.target	sm_100

	.elftype	@"ET_EXEC"


//--------------------- .note.nv.tkinfo           --------------------------
	.section	.note.nv.tkinfo,"",@"SHT_NOTE"
	.sectionflags	@"SHF_NOTE_NV_TKINFO"
	.tkinfo
        /*0018*/ 	.word	0x00000002
        /*0030*/ 	.string	""
        /*0030*/ 	.string	"ptxas"
        /*0030*/ 	.string	"Cuda compilation tools, release 13.0, V13.0.88"
        /*0030*/ 	.string	"Build cuda_13.0.r13.0/compiler.36424714_0"
        /*0030*/ 	.string	"-arch sm_100 -m 64 "



//--------------------- .note.nv.cuinfo           --------------------------
	.section	.note.nv.cuinfo,"",@"SHT_NOTE"
	.sectionflags	@"SHF_NOTE_NV_CUINFO"
        /*0018*/ 	.short	0x0002
        /*001a*/ 	.short	0x0064
        /*001c*/ 	.short	0x0082
	.zero		2


//--------------------- .nv.info                  --------------------------
	.section	.nv.info,"",@"SHT_CUDA_INFO"
	.align	4


	//----- nvinfo : EIATTR_REGCOUNT
	.align		4
        /*0000*/ 	.byte	0x04, 0x2f
        /*0002*/ 	.short	(.L_4 - .L_3)
	.align		4
.L_3:
        /*0004*/ 	.word	index@(_Z6kernelv)
        /*0008*/ 	.word	0x0000001d


	//----- nvinfo : EIATTR_FRAME_SIZE
	.align		4
.L_4:
        /*000c*/ 	.byte	0x04, 0x11
        /*000e*/ 	.short	(.L_6 - .L_5)
	.align		4
.L_5:
        /*0010*/ 	.word	index@(_Z6kernelv)
        /*0014*/ 	.word	0x00000038


	//----- nvinfo : EIATTR_MIN_STACK_SIZE
	.align		4
.L_6:
        /*0018*/ 	.byte	0x04, 0x12
        /*001a*/ 	.short	(.L_8 - .L_7)
	.align		4
.L_7:
        /*001c*/ 	.word	index@(_Z6kernelv)
        /*0020*/ 	.word	0x00000038
.L_8:


//--------------------- .nv.compat                --------------------------
	.section	.nv.compat,"",@"SHT_CUDA_COMPAT_INFO"
	.align	4
        /*0000*/ 	.byte	0x02, 0x09, 0x00, 0x00, 0x02, 0x02, 0x01, 0x00, 0x02, 0x05, 0x05, 0x00, 0x03, 0x07, 0x01, 0x01
        /*0010*/ 	.byte	0x02, 0x03, 0x00, 0x00, 0x02, 0x06, 0x01, 0x00, 0x04, 0x0b, 0x08, 0x00, 0x09, 0x00, 0x00, 0x00
        /*0020*/ 	.byte	0x00, 0x00, 0x00, 0x00


//--------------------- .nv.info._Z6kernelv       --------------------------
	.section	.nv.info._Z6kernelv,"",@"SHT_CUDA_INFO"
	.sectionflags	@""
	.align	4


	//----- nvinfo : EIATTR_CUDA_API_VERSION
	.align		4
        /*0000*/ 	.byte	0x04, 0x37
        /*0002*/ 	.short	(.L_10 - .L_9)
.L_9:
        /*0004*/ 	.word	0x00000082


	//----- nvinfo : EIATTR_SPARSE_MMA_MASK
	.align		4
.L_10:
        /*0008*/ 	.byte	0x03, 0x50
        /*000a*/ 	.short	0x0000


	//----- nvinfo : EIATTR_MAXREG_COUNT
	.align		4
        /*000c*/ 	.byte	0x03, 0x1b
        /*000e*/ 	.short	0x00ff


	//----- nvinfo : EIATTR_EXTERNS
	.align		4
        /*0010*/ 	.byte	0x04, 0x0f
        /*0012*/ 	.short	(.L_12 - .L_11)


	//   ....[0]....
	.align		4
.L_11:
        /*0014*/ 	.word	index@(vprintf)


	//----- nvinfo : EIATTR_MERCURY_ISA_VERSION
	.align		4
.L_12:
        /*0018*/ 	.byte	0x03, 0x5f
        /*001a*/ 	.short	0x0101


	//----- nvinfo : EIATTR_VRC_CTA_INIT_COUNT
	.align		4
        /*001c*/ 	.byte	0x02, 0x4a
	.zero		1
	.zero		1


	//----- nvinfo : EIATTR_SYSCALL_OFFSETS
	.align		4
        /*0020*/ 	.byte	0x04, 0x46
        /*0022*/ 	.short	(.L_14 - .L_13)


	//   ....[0]....
.L_13:
        /*0024*/ 	.word	0x00000680


	//   ....[1]....
        /*0028*/ 	.word	0x000008d0


	//   ....[2]....
        /*002c*/ 	.word	0x00000b00


	//   ....[3]....
        /*0030*/ 	.word	0x00000ce0


	//   ....[4]....
        /*0034*/ 	.word	0x00000db0


	//   ....[5]....
        /*0038*/ 	.word	0x00000e70


	//----- nvinfo : EIATTR_EXIT_INSTR_OFFSETS
	.align		4
.L_14:
        /*003c*/ 	.byte	0x04, 0x1c
        /*003e*/ 	.short	(.L_16 - .L_15)


	//   ....[0]....
.L_15:
        /*0040*/ 	.word	0x00000fc0


	//----- nvinfo : EIATTR_CRS_STACK_SIZE
	.align		4
.L_16:
        /*0044*/ 	.byte	0x04, 0x1e
        /*0046*/ 	.short	(.L_18 - .L_17)
.L_17:
        /*0048*/ 	.word	0x00000000


	//----- nvinfo : EIATTR_SW_WAR
	.align		4
.L_18:
        /*004c*/ 	.byte	0x04, 0x36
        /*004e*/ 	.short	(.L_20 - .L_19)
.L_19:
        /*0050*/ 	.word	0x00000008
.L_20:


//--------------------- .nv.callgraph             --------------------------
	.section	.nv.callgraph,"",@"SHT_CUDA_CALLGRAPH"
	.align	4
	.sectionentsize	8
	.align		4
        /*0000*/ 	.word	0x00000000
	.align		4
        /*0004*/ 	.word	0xffffffff
	.align		4
        /*0008*/ 	.word	index@(_Z6kernelv)
	.align		4
        /*000c*/ 	.word	index@(vprintf)
	.align		4
        /*0010*/ 	.word	0x00000000
	.align		4
        /*0014*/ 	.word	0xfffffffe
	.align		4
        /*0018*/ 	.word	0x00000000
	.align		4
        /*001c*/ 	.word	0xfffffffd
	.align		4
        /*0020*/ 	.word	0x00000000
	.align		4
        /*0024*/ 	.word	0xfffffffc


//--------------------- .nv.constant4             --------------------------
	.section	.nv.constant4,"a",@progbits
	.align	8
	.align		8
.nv.constant4:
        /*0000*/ 	.dword	vprintf
	.align		8
        /*0008*/ 	.dword	$str
	.align		8
        /*0010*/ 	.dword	$str$1
	.align		8
        /*0018*/ 	.dword	$str$2


//--------------------- .text._Z6kernelv          --------------------------
	.section	.text._Z6kernelv,"ax",@progbits
	.align	128
        .global         _Z6kernelv
        .type           _Z6kernelv,@function
        .size           _Z6kernelv,(.L_x_30 - _Z6kernelv)
        .other          _Z6kernelv,@"STO_CUDA_ENTRY STV_DEFAULT"
_Z6kernelv:
.text._Z6kernelv:
[----:B------:R-:W0:Y:S01]  /*0000*/  LDC R1, c[0x0][0x37c] ;  /* 0x0000df00ff017b82 */ /* 0x000e220000000800 */
[----:B------:R-:W1:Y:S01]  /*0010*/  S2R R0, SR_CTAID.X ;  /* 0x0000000000007919 */ /* 0x000e620000002500 */
[----:B------:R-:W2:Y:S01]  /*0020*/  LDCU UR4, c[0x0][0x2f8] ;  /* 0x00005f00ff0477ac */ /* 0x000ea20008000800 */
[----:B0-----:R-:W-:Y:S01]  /*0030*/  VIADD R1, R1, 0xffffffc8 ;  /* 0xffffffc801017836 */ /* 0x001fe20000000000 */
[----:B------:R-:W0:Y:S01]  /*0040*/  S2R R2, SR_TID.X ;  /* 0x0000000000027919 */ /* 0x000e220000002100 */
[----:B------:R-:W3:Y:S01]  /*0050*/  LDCU UR5, c[0x0][0x2fc] ;  /* 0x00005f80ff0577ac */ /* 0x000ee20008000800 */
[----:B------:R-:W-:Y:S02]  /*0060*/  IMAD.MOV.U32 R24, RZ, RZ, 0x30 ;  /* 0x00000030ff187424 */ /* 0x000fe400078e00ff */
[C---:B------:R-:W-:Y:S01]  /*0070*/  IADD3 R25, PT, PT, R1.reuse, 0x15, RZ ;  /* 0x0000001501197810 */ /* 0x040fe20007ffe0ff */
[----:B------:R4:W-:Y:S01]  /*0080*/  STL.U8 [R1+0x2e], RZ ;  /* 0x00002eff01007387 */ /* 0x0009e20000100000 */
[C---:B------:R-:W-:Y:S01]  /*0090*/  VIADD R23, R1.reuse, 0x28 ;  /* 0x0000002801177836 */ /* 0x040fe20000000000 */
[----:B--2---:R-:W-:-:S04]  /*00a0*/  IADD3 R16, P0, PT, R1, UR4, RZ ;  /* 0x0000000401107c10 */ /* 0x004fc8000ff1e0ff */
[----:B------:R-:W-:Y:S01]  /*00b0*/  IADD3 R26, P1, PT, R16, 0x20, RZ ;  /* 0x00000020101a7810 */ /* 0x000fe20007f3e0ff */
[----:B---3--:R-:W-:-:S04]  /*00c0*/  IMAD.X R17, RZ, RZ, UR5, P0 ;  /* 0x00000005ff117e24 */ /* 0x008fc800080e06ff */
[----:B------:R-:W-:Y:S02]  /*00d0*/  IMAD.X R19, RZ, RZ, R17, P1 ;  /* 0x000000ffff137224 */ /* 0x000fe400008e0611 */
[----:B-1----:R-:W-:Y:S02]  /*00e0*/  VIADD R0, R0, 0x41 ;  /* 0x0000004100007836 */ /* 0x002fe40000000000 */
[----:B0-----:R-:W-:-:S03]  /*00f0*/  VIADD R2, R2, 0x41 ;  /* 0x0000004102027836 */ /* 0x001fc60000000000 */
[----:B------:R4:W-:Y:S04]  /*0100*/  STL.U8 [R1+0x28], R0 ;  /* 0x0000280001007387 */ /* 0x0009e80000100000 */
[----:B------:R4:W-:Y:S02]  /*0110*/  STL.U8 [R1+0x29], R2 ;  /* 0x0000290201007387 */ /* 0x0009e40000100000 */
.L_x_28:
[----:B------:R-:W-:Y:S01]  /*0120*/  BSSY.RECONVERGENT B9, `(.L_x_0) ;  /* 0x00000e5000097945 */ /* 0x000fe20003800200 */
[----:B------:R-:W-:-:S07]  /*0130*/  IMAD.MOV.U32 R22, RZ, RZ, 0x30 ;  /* 0x00000030ff167424 */ /* 0x000fce00078e00ff */
.L_x_27:
[----:B------:R-:W-:Y:S01]  /*0140*/  BSSY.RECONVERGENT B8, `(.L_x_1) ;  /* 0x00000de000087945 */ /* 0x000fe20003800200 */
[----:B------:R-:W-:-:S07]  /*0150*/  IMAD.MOV.U32 R18, RZ, RZ, 0x30 ;  /* 0x00000030ff127424 */ /* 0x000fce00078e00ff */
.L_x_26:
[----:B----4-:R-:W-:Y:S01]  /*0160*/  HFMA2 R2, -RZ, RZ, 0, 2.86102294921875e-06 ;  /* 0x00000030ff027431 */ /* 0x010fe200000001ff */
[----:B------:R-:W-:Y:S06]  /*0170*/  BSSY.RECONVERGENT B7, `(.L_x_2) ;  /* 0x00000d6000077945 */ /* 0x000fec0003800200 */
.L_x_25:
[----:B------:R-:W0:Y:S01]  /*0180*/  LDC R9, c[0x0][0x2f8] ;  /* 0x0000be00ff097b82 */ /* 0x000e220000000800 */
[C---:B------:R-:W-:Y:S01]  /*0190*/  VIADD R3, R16.reuse, 0x7 ;  /* 0x0000000710037836 */ /* 0x040fe20000000000 */
[----:B------:R-:W-:Y:S01]  /*01a0*/  MOV R4, 0x43 ;  /* 0x0000004300047802 */ /* 0x000fe20000000f00 */
[----:B------:R-:W-:Y:S01]  /*01b0*/  IMAD.MOV.U32 R7, RZ, RZ, 0x42 ;  /* 0x00000042ff077424 */ /* 0x000fe200078e00ff */
[----:B------:R-:W-:Y:S01]  /*01c0*/  STL.U8 [R1+0x2a], R24 ;  /* 0x00002a1801007387 */ /* 0x000fe20000100000 */
[----:B------:R-:W-:Y:S01]  /*01d0*/  IMAD.MOV.U32 R8, RZ, RZ, 0x46 ;  /* 0x00000046ff087424 */ /* 0x000fe200078e00ff */
[----:B------:R-:W-:Y:S01]  /*01e0*/  MOV R10, 0x54 ;  /* 0x00000054000a7802 */ /* 0x000fe20000000f00 */
[----:B------:R-:W-:Y:S01]  /*01f0*/  IMAD.MOV.U32 R0, RZ, RZ, 0x39 ;  /* 0x00000039ff007424 */ /* 0x000fe200078e00ff */
[----:B------:R-:W-:Y:S01]  /*0200*/  STL.U8 [R1+0x2b], R22 ;  /* 0x00002b1601007387 */ /* 0x000fe20000100000 */
[----:B------:R-:W-:Y:S02]  /*0210*/  IMAD.MOV.U32 R11, RZ, RZ, 0x33 ;  /* 0x00000033ff0b7424 */ /* 0x000fe400078e00ff */
[----:B------:R-:W-:Y:S01]  /*0220*/  VIADD R12, R16, 0xe ;  /* 0x0000000e100c7836 */ /* 0x000fe20000000000 */
[----:B------:R-:W-:Y:S01]  /*0230*/  STL.U8 [R1+0x2c], R18 ;  /* 0x00002c1201007387 */ /* 0x000fe20000100000 */
[----:B------:R-:W-:-:S03]  /*0240*/  IMAD.MOV.U32 R6, RZ, RZ, 0x4e ;  /* 0x0000004eff067424 */ /* 0x000fc600078e00ff */
[----:B------:R-:W-:Y:S01]  /*0250*/  STL.U8 [R1+0x2d], R2 ;  /* 0x00002d0201007387 */ /* 0x000fe20000100000 */
[--C-:B0-----:R-:W-:Y:S02]  /*0260*/  IMAD.IADD R5, R16, 0x1, -R9.reuse ;  /* 0x0000000110057824 */ /* 0x101fe400078e0a09 */
[--C-:B------:R-:W-:Y:S02]  /*0270*/  IMAD.IADD R3, R3, 0x1, -R9.reuse ;  /* 0x0000000103037824 */ /* 0x100fe400078e0a09 */
[----:B------:R-:W-:Y:S01]  /*0280*/  IMAD.IADD R13, R12, 0x1, -R9 ;  /* 0x000000010c0d7824 */ /* 0x000fe200078e0a09 */
[----:B------:R0:W-:Y:S04]  /*0290*/  STL.U8 [R5+0x1], R8 ;  /* 0x0000010805007387 */ /* 0x0001e80000100000 */
[----:B------:R-:W-:Y:S04]  /*02a0*/  STL.U8 [R5], R7 ;  /* 0x0000000705007387 */ /* 0x000fe80000100000 */
[----:B------:R-:W-:Y:S01]  /*02b0*/  STL.U8 [R5+0x2], R0 ;  /* 0x0000020005007387 */ /* 0x000fe20000100000 */
[----:B0-----:R-:W-:-:S03]  /*02c0*/  IMAD.MOV.U32 R8, RZ, RZ, 0x38 ;  /* 0x00000038ff087424 */ /* 0x001fc600078e00ff */
[----:B------:R-:W-:Y:S04]  /*02d0*/  STL.U8 [R5+0x3], R0 ;  /* 0x0000030005007387 */ /* 0x000fe80000100000 */
[----:B------:R-:W-:Y:S04]  /*02e0*/  STL.U8 [R5+0x4], R0 ;  /* 0x0000040005007387 */ /* 0x000fe80000100000 */
[----:B------:R-:W-:Y:S04]  /*02f0*/  STL.U8 [R5+0x5], R0 ;  /* 0x0000050005007387 */ /* 0x000fe80000100000 */
[----:B------:R-:W-:Y:S04]  /*0300*/  STL.U8 [R5+0x6], RZ ;  /* 0x000006ff05007387 */ /* 0x000fe80000100000 */
[----:B------:R0:W-:Y:S04]  /*0310*/  STL.U8 [R3], R4 ;  /* 0x0000000403007387 */ /* 0x0001e80000100000 */
[----:B------:R1:W-:Y:S04]  /*0320*/  STL.U8 [R3+0x1], R6 ;  /* 0x0000010603007387 */ /* 0x0003e80000100000 */
[----:B------:R-:W-:Y:S01]  /*0330*/  STL.U8 [R3+0x2], R0 ;  /* 0x0000020003007387 */ /* 0x000fe20000100000 */
[----:B0-----:R-:W-:-:S03]  /*0340*/  PRMT R4, R11, 0x7610, R4 ;  /* 0x000076100b047816 */ /* 0x001fc60000000004 */
[----:B------:R-:W-:Y:S04]  /*0350*/  STL.U8 [R3+0x4], R0 ;  /* 0x0000040003007387 */ /* 0x000fe80000100000 */
[----:B------:R-:W-:Y:S04]  /*0360*/  STL.U8 [R3+0x3], R8 ;  /* 0x0000030803007387 */ /* 0x000fe80000100000 */
[----:B------:R-:W-:Y:S04]  /*0370*/  STL.U8 [R3+0x5], R8 ;  /* 0x0000050803007387 */ /* 0x000fe80000100000 */
[----:B------:R-:W-:Y:S04]  /*0380*/  STL.U8 [R3+0x6], RZ ;  /* 0x000006ff03007387 */ /* 0x000fe80000100000 */
[----:B------:R0:W-:Y:S04]  /*0390*/  STL.U8 [R13], R7 ;  /* 0x000000070d007387 */ /* 0x0001e80000100000 */
[----:B------:R2:W-:Y:S04]  /*03a0*/  STL.U8 [R13+0x3], R8 ;  /* 0x000003080d007387 */ /* 0x0005e80000100000 */
[----:B------:R3:W-:Y:S04]  /*03b0*/  STL.U8 [R13+0x1], R10 ;  /* 0x0000010a0d007387 */ /* 0x0007e80000100000 */
[----:B------:R3:W-:Y:S04]  /*03c0*/  STL.U8 [R13+0x2], R0 ;  /* 0x000002000d007387 */ /* 0x0007e80000100000 */
[----:B------:R3:W-:Y:S04]  /*03d0*/  STL.U8 [R13+0x4], R0 ;  /* 0x000004000d007387 */ /* 0x0007e80000100000 */
[----:B------:R3:W-:Y:S04]  /*03e0*/  STL.U8 [R13+0x5], R4 ;  /* 0x000005040d007387 */ /* 0x0007e80000100000 */
[----:B------:R3:W-:Y:S04]  /*03f0*/  STL.U8 [R13+0x6], RZ ;  /* 0x000006ff0d007387 */ /* 0x0007e80000100000 */
[----:B------:R-:W4:Y:S01]  /*0400*/  LDL.U8 R11, [R1+0x28] ;  /* 0x00002800010b7983 */ /* 0x000f220000100000 */
[----:B------:R-:W-:Y:S01]  /*0410*/  IMAD.MOV.U32 R5, RZ, RZ, 0x4d ;  /* 0x0000004dff057424 */ /* 0x000fe200078e00ff */
[----:B-1----:R-:W-:Y:S01]  /*0420*/  MOV R6, 0x41 ;  /* 0x0000004100067802 */ /* 0x002fe20000000f00 */
[----:B0-----:R-:W-:Y:S01]  /*0430*/  IMAD.MOV.U32 R7, RZ, RZ, 0x35 ;  /* 0x00000035ff077424 */ /* 0x001fe200078e00ff */
[----:B------:R3:W-:Y:S01]  /*0440*/  STL.U8 [R1+0x18], R4 ;  /* 0x0000180401007387 */ /* 0x0007e20000100000 */
[----:B--2---:R-:W-:Y:S01]  /*0450*/  IMAD.MOV.U32 R8, RZ, RZ, 0x36 ;  /* 0x00000036ff087424 */ /* 0x004fe200078e00ff */
[----:B------:R-:W-:Y:S01]  /*0460*/  BSSY.RECONVERGENT B6, `(.L_x_3) ;  /* 0x0000025000067945 */ /* 0x000fe20003800200 */
[----:B------:R-:W-:Y:S01]  /*0470*/  IMAD.MOV.U32 R3, RZ, RZ, 0x43 ;  /* 0x00000043ff037424 */ /* 0x000fe200078e00ff */
[----:B------:R3:W-:Y:S04]  /*0480*/  STL.U8 [R1+0x1a], R0 ;  /* 0x00001a0001007387 */ /* 0x0007e80000100000 */
[----:B------:R3:W-:Y:S04]  /*0490*/  STL.U8 [R1+0x15], R5 ;  /* 0x0000150501007387 */ /* 0x0007e80000100000 */
[----:B------:R3:W-:Y:S04]  /*04a0*/  STL.U8 [R1+0x16], R6 ;  /* 0x0000160601007387 */ /* 0x0007e80000100000 */
[----:B------:R3:W-:Y:S04]  /*04b0*/  STL.U8 [R1+0x17], R7 ;  /* 0x0000170701007387 */ /* 0x0007e80000100000 */
[----:B------:R3:W-:Y:S04]  /*04c0*/  STL.U8 [R1+0x19], R8 ;  /* 0x0000190801007387 */ /* 0x0007e80000100000 */
[----:B------:R3:W-:Y:S01]  /*04d0*/  STL.U8 [R1+0x1b], RZ ;  /* 0x00001bff01007387 */ /* 0x0007e20000100000 */
[----:B----4-:R-:W-:-:S13]  /*04e0*/  ISETP.NE.AND P0, PT, R11, 0x42, PT ;  /* 0x000000420b00780c */ /* 0x010fda0003f05270 */
[----:B---3--:R-:W-:Y:S05]  /*04f0*/  @P0 BRA `(.L_x_4) ;  /* 0x00000000006c0947 */ /* 0x008fea0003800000 */
[----:B------:R-:W-:Y:S01]  /*0500*/  IMAD.MOV.U32 R4, RZ, RZ, 0x42 ;  /* 0x00000042ff047424 */ /* 0x000fe200078e00ff */
[----:B------:R-:W-:-:S07]  /*0510*/  MOV R0, 0x1 ;  /* 0x0000000100007802 */ /* 0x000fce0000000f00 */
.L_x_6:
[----:B------:R-:W-:-:S13]  /*0520*/  LOP3.LUT P0, RZ, R4, 0xff, RZ, 0xc0, !PT ;  /* 0x000000ff04ff7812 */ /* 0x000fda000780c0ff */
[----:B------:R-:W-:Y:S05]  /*0530*/  @!P0 BRA `(.L_x_5) ;  /* 0x0000000000248947 */ /* 0x000fea0003800000 */
[----:B------:R-:W-:Y:S01]  /*0540*/  IMAD.IADD R4, R1, 0x1, R0 ;  /* 0x0000000101047824 */ /* 0x000fe200078e0200 */
[----:B------:R-:W-:-:S05]  /*0550*/  IADD3 R5, PT, PT, R0, -R9, R16 ;  /* 0x8000000900057210 */ /* 0x000fca0007ffe010 */
[----:B------:R-:W2:Y:S04]  /*0560*/  LDL.U8 R4, [R4+0x28] ;  /* 0x0000280004047983 */ /* 0x000ea80000100000 */
[----:B------:R-:W2:Y:S01]  /*0570*/  LDL.U8 R5, [R5] ;  /* 0x0000000005057983 */ /* 0x000ea20000100000 */
[----:B------:R-:W-:Y:S01]  /*0580*/  VIADD R0, R0, 0x1 ;  /* 0x0000000100007836 */ /* 0x000fe20000000000 */
[----:B--2---:R-:W-:-:S13]  /*0590*/  ISETP.NE.AND P0, PT, R4, R5, PT ;  /* 0x000000050400720c */ /* 0x004fda0003f05270 */
[----:B------:R-:W-:Y:S05]  /*05a0*/  @!P0 BRA `(.L_x_6) ;  /* 0xfffffffc00dc8947 */ /* 0x000fea000383ffff */
[----:B------:R-:W-:Y:S01]  /*05b0*/  IMAD.MOV.U32 R11, RZ, RZ, 0x42 ;  /* 0x00000042ff0b7424 */ /* 0x000fe200078e00ff */
[----:B------:R-:W-:Y:S06]  /*05c0*/  BRA `(.L_x_4) ;  /* 0x0000000000387947 */ /* 0x000fec0003800000 */
.L_x_5:
[----:B------:R-:W-:Y:S01]  /*05d0*/  MOV R8, 0x0 ;  /* 0x0000000000087802 */ /* 0x000fe20000000f00 */
[----:B------:R0:W-:Y:S01]  /*05e0*/  STL.64 [R1+0x20], R16 ;  /* 0x0000201001007387 */ /* 0x0001e20000100a00 */
[----:B------:R-:W1:Y:S01]  /*05f0*/  LDCU.64 UR4, c[0x4][0x8] ;  /* 0x01000100ff0477ac */ /* 0x000e620008000a00 */
[----:B------:R-:W-:-:S03]  /*0600*/  IADD3 R26, P0, PT, R16, 0x20, RZ ;  /* 0x00000020101a7810 */ /* 0x000fc60007f1e0ff */
[----:B------:R-:W2:Y:S02]  /*0610*/  LDC.64 R8, c[0x4][R8] ;  /* 0x0100000008087b82 */ /* 0x000ea40000000a00 */
[----:B------:R-:W-:Y:S02]  /*0620*/  IMAD.X R19, RZ, RZ, R17, P0 ;  /* 0x000000ffff137224 */ /* 0x000fe400000e0611 */
[----:B------:R-:W-:Y:S02]  /*0630*/  IMAD.MOV.U32 R6, RZ, RZ, R26 ;  /* 0x000000ffff067224 */ /* 0x000fe400078e001a */
[----:B------:R-:W-:Y:S01]  /*0640*/  IMAD.MOV.U32 R7, RZ, RZ, R19 ;  /* 0x000000ffff077224 */ /* 0x000fe200078e0013 */
[----:B-1----:R-:W-:Y:S01]  /*0650*/  MOV R4, UR4 ;  /* 0x0000000400047c02 */ /* 0x002fe20008000f00 */
[----:B0-----:R-:W-:-:S07]  /*0660*/  IMAD.U32 R5, RZ, RZ, UR5 ;  /* 0x00000005ff057e24 */ /* 0x001fce000f8e00ff */
[----:B------:R-:W-:-:S07]  /*0670*/  LEPC R20, `(.L_x_7) ;  /* 0x000000001014794e */ /* 0x000fce0000000000 */
[----:B--2---:R-:W-:Y:S05]  /*0680*/  CALL.ABS.NOINC R8 ;  /* 0x0000000008007343 */ /* 0x004fea0003c00000 */
.L_x_7:
[----:B------:R0:W5:Y:S04]  /*0690*/  LDL.U8 R11, [R1+0x28] ;  /* 0x00002800010b7983 */ /* 0x0001680000100000 */
[----:B------:R0:W5:Y:S02]  /*06a0*/  LDL.U8 R3, [R1+0x7] ;  /* 0x0000070001037983 */ /* 0x0001640000100000 */
.L_x_4:
[----:B------:R-:W-:Y:S05]  /*06b0*/  BSYNC.RECONVERGENT B6 ;  /* 0x0000000000067941 */ /* 0x000fea0003800200 */
.L_x_3:
[----:B-----5:R-:W-:Y:S01]  /*06c0*/  LOP3.LUT R0, R3, 0xff, RZ, 0xc0, !PT ;  /* 0x000000ff03007812 */ /* 0x020fe200078ec0ff */
[----:B------:R-:W-:Y:S01]  /*06d0*/  BSSY.RECONVERGENT B6, `(.L_x_8) ;  /* 0x0000022000067945 */ /* 0x000fe20003800200 */
[----:B------:R-:W-:-:S04]  /*06e0*/  LOP3.LUT R5, R11, 0xff, RZ, 0xc0, !PT ;  /* 0x000000ff0b057812 */ /* 0x000fc800078ec0ff */
[----:B------:R-:W-:-:S13]  /*06f0*/  ISETP.NE.AND P0, PT, R5, R0, PT ;  /* 0x000000000500720c */ /* 0x000fda0003f05270 */
[----:B------:R-:W-:Y:S05]  /*0700*/  @P0 BRA `(.L_x_9) ;  /* 0x0000000000780947 */ /* 0x000fea0003800000 */
[----:B------:R-:W1:Y:S01]  /*0710*/  LDCU UR4, c[0x0][0x2f8] ;  /* 0x00005f00ff0477ac */ /* 0x000e620008000800 */
[----:B------:R-:W-:Y:S01]  /*0720*/  IADD3 R10, P0, PT, R16, 0x7, RZ ;  /* 0x00000007100a7810 */ /* 0x000fe20007f1e0ff */
[----:B------:R-:W-:Y:S01]  /*0730*/  IMAD.MOV.U32 R6, RZ, RZ, R23 ;  /* 0x000000ffff067224 */ /* 0x000fe200078e0017 */
[----:B------:R-:W-:Y:S02]  /*0740*/  PRMT R0, R3, 0x7610, R0 ;  /* 0x0000761003007816 */ /* 0x000fe40000000000 */
[----:B-1----:R-:W-:-:S09]  /*0750*/  IADD3 R4, PT, PT, R10, -UR4, RZ ;  /* 0x800000040a047c10 */ /* 0x002fd2000fffe0ff */
.L_x_11:
[----:B------:R-:W-:-:S13]  /*0760*/  LOP3.LUT P1, RZ, R0, 0xff, RZ, 0xc0, !PT ;  /* 0x000000ff00ff7812 */ /* 0x000fda000782c0ff */
[----:B------:R-:W-:Y:S05]  /*0770*/  @!P1 BRA `(.L_x_10) ;  /* 0x0000000000249947 */ /* 0x000fea0003800000 */
[----:B------:R-:W2:Y:S04]  /*0780*/  LDL.U8 R0, [R6+0x1] ;  /* 0x0000010006007983 */ /* 0x000ea80000100000 */
[----:B------:R1:W2:Y:S02]  /*0790*/  LDL.U8 R5, [R4+0x1] ;  /* 0x0000010004057983 */ /* 0x0002a40000100000 */
[----:B-1----:R-:W-:Y:S01]  /*07a0*/  VIADD R4, R4, 0x1 ;  /* 0x0000000104047836 */ /* 0x002fe20000000000 */
[----:B--2---:R-:W-:Y:S01]  /*07b0*/  ISETP.NE.AND P1, PT, R0, R5, PT ;  /* 0x000000050000720c */ /* 0x004fe20003f25270 */
[----:B------:R-:W-:-:S04]  /*07c0*/  VIADD R5, R6, 0x1 ;  /* 0x0000000106057836 */ /* 0x000fc80000000000 */
[----:B------:R-:W-:-:S08]  /*07d0*/  IMAD.MOV.U32 R6, RZ, RZ, R5 ;  /* 0x000000ffff067224 */ /* 0x000fd000078e0005 */
[----:B------:R-:W-:Y:S05]  /*07e0*/  @!P1 BRA `(.L_x_11) ;  /* 0xfffffffc00dc9947 */ /* 0x000fea000383ffff */
[----:B------:R-:W-:Y:S01]  /*07f0*/  PRMT R11, R3, 0x7610, R11 ;  /* 0x00007610030b7816 */ /* 0x000fe2000000000b */
[----:B------:R-:W-:Y:S06]  /*0800*/  BRA `(.L_x_9) ;  /* 0x0000000000387947 */ /* 0x000fec0003800000 */
.L_x_10:
[----:B------:R-:W-:Y:S01]  /*0810*/  MOV R8, 0x0 ;  /* 0x0000000000087802 */ /* 0x000fe20000000f00 */
[----:B------:R-:W-:Y:S01]  /*0820*/  IMAD.X R11, RZ, RZ, R17, P0 ;  /* 0x000000ffff0b7224 */ /* 0x000fe200000e0611 */
[----:B------:R-:W1:Y:S01]  /*0830*/  LDCU.64 UR4, c[0x4][0x8] ;  /* 0x01000100ff0477ac */ /* 0x000e620008000a00 */
[----:B------:R-:W-:-:S03]  /*0840*/  IADD3 R26, P0, PT, R16, 0x20, RZ ;  /* 0x00000020101a7810 */ /* 0x000fc60007f1e0ff */
[----:B------:R-:W2:Y:S01]  /*0850*/  LDC.64 R8, c[0x4][R8] ;  /* 0x0100000008087b82 */ /* 0x000ea20000000a00 */
[----:B------:R3:W-:Y:S01]  /*0860*/  STL.64 [R1+0x20], R10 ;  /* 0x0000200a01007387 */ /* 0x0007e20000100a00 */
[----:B------:R-:W-:Y:S01]  /*0870*/  IADD3.X R19, PT, PT, RZ, R17, RZ, P0, !PT ;  /* 0x00000011ff137210 */ /* 0x000fe200007fe4ff */
[----:B------:R-:W-:-:S04]  /*0880*/  IMAD.MOV.U32 R6, RZ, RZ, R26 ;  /* 0x000000ffff067224 */ /* 0x000fc800078e001a */
[----:B------:R-:W-:Y:S02]  /*0890*/  IMAD.MOV.U32 R7, RZ, RZ, R19 ;  /* 0x000000ffff077224 */ /* 0x000fe400078e0013 */
[----:B-1----:R-:W-:Y:S02]  /*08a0*/  IMAD.U32 R4, RZ, RZ, UR4 ;  /* 0x00000004ff047e24 */ /* 0x002fe4000f8e00ff */
[----:B---3--:R-:W-:-:S07]  /*08b0*/  IMAD.U32 R5, RZ, RZ, UR5 ;  /* 0x00000005ff057e24 */ /* 0x008fce000f8e00ff */
[----:B------:R-:W-:-:S07]  /*08c0*/  LEPC R20, `(.L_x_12) ;  /* 0x000000001014794e */ /* 0x000fce0000000000 */
[----:B0-2---:R-:W-:Y:S05]  /*08d0*/  CALL.ABS.NOINC R8 ;  /* 0x0000000008007343 */ /* 0x005fea0003c00000 */
.L_x_12:
[----:B------:R1:W5:Y:S02]  /*08e0*/  LDL.U8 R11, [R1+0x28] ;  /* 0x00002800010b7983 */ /* 0x0003640000100000 */
.L_x_9:
[----:B------:R-:W-:Y:S05]  /*08f0*/  BSYNC.RECONVERGENT B6 ;  /* 0x0000000000067941 */ /* 0x000fea0003800200 */
.L_x_8:
[----:B------:R-:W2:Y:S01]  /*0900*/  LDCU UR4, c[0x0][0x2f8] ;  /* 0x00005f00ff0477ac */ /* 0x000ea20008000800 */
[----:B------:R-:W-:-:S04]  /*0910*/  IADD3 R10, P0, PT, R16, 0xe, RZ ;  /* 0x0000000e100a7810 */ /* 0x000fc80007f1e0ff */
[----:B--2---:R-:W-:-:S05]  /*0920*/  IADD3 R5, PT, PT, R10, -UR4, RZ ;  /* 0x800000040a057c10 */ /* 0x004fca000fffe0ff */
[----:B------:R-:W2:Y:S01]  /*0930*/  LDL.U8 R0, [R5] ;  /* 0x0000000005007983 */ /* 0x000ea20000100000 */
[----:B-----5:R-:W-:Y:S01]  /*0940*/  LOP3.LUT R3, R11, 0xff, RZ, 0xc0, !PT ;  /* 0x000000ff0b037812 */ /* 0x020fe200078ec0ff */
[----:B------:R-:W-:Y:S03]  /*0950*/  BSSY.RECONVERGENT B6, `(.L_x_13) ;  /* 0x000001d000067945 */ /* 0x000fe60003800200 */
[----:B--2---:R-:W-:-:S13]  /*0960*/  ISETP.NE.AND P1, PT, R3, R0, PT ;  /* 0x000000000300720c */ /* 0x004fda0003f25270 */
[----:B------:R-:W-:Y:S05]  /*0970*/  @P1 BRA `(.L_x_14) ;  /* 0x0000000000681947 */ /* 0x000fea0003800000 */
[----:B------:R-:W-:Y:S01]  /*0980*/  PRMT R0, R11, 0x7610, R0 ;  /* 0x000076100b007816 */ /* 0x000fe20000000000 */
[----:B------:R-:W-:-:S07]  /*0990*/  IMAD.MOV.U32 R4, RZ, RZ, R23 ;  /* 0x000000ffff047224 */ /* 0x000fce00078e0017 */
.L_x_16:
[----:B------:R-:W-:-:S13]  /*09a0*/  LOP3.LUT P1, RZ, R0, 0xff, RZ, 0xc0, !PT ;  /* 0x000000ff00ff7812 */ /* 0x000fda000782c0ff */
[----:B------:R-:W-:Y:S05]  /*09b0*/  @!P1 BRA `(.L_x_15) ;  /* 0x0000000000209947 */ /* 0x000fea0003800000 */
[----:B------:R2:W3:Y:S04]  /*09c0*/  LDL.U8 R0, [R4+0x1] ;  /* 0x0000010004007983 */ /* 0x0004e80000100000 */
[----:B------:R-:W3:Y:S01]  /*09d0*/  LDL.U8 R3, [R5+0x1] ;  /* 0x0000010005037983 */ /* 0x000ee20000100000 */
[----:B--2---:R-:W-:Y:S01]  /*09e0*/  VIADD R4, R4, 0x1 ;  /* 0x0000000104047836 */ /* 0x004fe20000000000 */
[----:B---3--:R-:W-:Y:S01]  /*09f0*/  ISETP.NE.AND P1, PT, R0, R3, PT ;  /* 0x000000030000720c */ /* 0x008fe20003f25270 */
[----:B------:R-:W-:-:S04]  /*0a00*/  VIADD R3, R5, 0x1 ;  /* 0x0000000105037836 */ /* 0x000fc80000000000 */
[----:B------:R-:W-:-:S08]  /*0a10*/  IMAD.MOV.U32 R5, RZ, RZ, R3 ;  /* 0x000000ffff057224 */ /* 0x000fd000078e0003 */
[----:B------:R-:W-:Y:S05]  /*0a20*/  @!P1 BRA `(.L_x_16) ;  /* 0xfffffffc00dc9947 */ /* 0x000fea000383ffff */
[----:B------:R-:W-:Y:S05]  /*0a30*/  BRA `(.L_x_14) ;  /* 0x0000000000387947 */ /* 0x000fea0003800000 */
.L_x_15:
[----:B------:R-:W-:Y:S01]  /*0a40*/  MOV R8, 0x0 ;  /* 0x0000000000087802 */ /* 0x000fe20000000f00 */
[----:B------:R-:W2:Y:S01]  /*0a50*/  LDCU.64 UR4, c[0x4][0x8] ;  /* 0x01000100ff0477ac */ /* 0x000ea20008000a00 */
[----:B------:R-:W-:Y:S02]  /*0a60*/  IADD3.X R11, PT, PT, RZ, R17, RZ, P0, !PT ;  /* 0x00000011ff0b7210 */ /* 0x000fe400007fe4ff */
[----:B------:R-:W-:Y:S02]  /*0a70*/  IADD3 R26, P0, PT, R16, 0x20, RZ ;  /* 0x00000020101a7810 */ /* 0x000fe40007f1e0ff */
[----:B------:R-:W3:Y:S01]  /*0a80*/  LDC.64 R8, c[0x4][R8] ;  /* 0x0100000008087b82 */ /* 0x000ee20000000a00 */
[----:B------:R4:W-:Y:S02]  /*0a90*/  STL.64 [R1+0x20], R10 ;  /* 0x0000200a01007387 */ /* 0x0009e40000100a00 */
[----:B------:R-:W-:Y:S02]  /*0aa0*/  IMAD.X R19, RZ, RZ, R17, P0 ;  /* 0x000000ffff137224 */ /* 0x000fe400000e0611 */
[----:B------:R-:W-:-:S03]  /*0ab0*/  IMAD.MOV.U32 R6, RZ, RZ, R26 ;  /* 0x000000ffff067224 */ /* 0x000fc600078e001a */
[----:B------:R-:W-:Y:S01]  /*0ac0*/  MOV R7, R19 ;  /* 0x0000001300077202 */ /* 0x000fe20000000f00 */
[----:B--2---:R-:W-:Y:S02]  /*0ad0*/  IMAD.U32 R4, RZ, RZ, UR4 ;  /* 0x00000004ff047e24 */ /* 0x004fe4000f8e00ff */
[----:B----4-:R-:W-:-:S07]  /*0ae0*/  IMAD.U32 R5, RZ, RZ, UR5 ;  /* 0x00000005ff057e24 */ /* 0x010fce000f8e00ff */
[----:B------:R-:W-:-:S07]  /*0af0*/  LEPC R20, `(.L_x_17) ;  /* 0x000000001014794e */ /* 0x000fce0000000000 */
[----:B01-3--:R-:W-:Y:S05]  /*0b00*/  CALL.ABS.NOINC R8 ;  /* 0x0000000008007343 */ /* 0x00bfea0003c00000 */
.L_x_17:
[----:B------:R2:W5:Y:S02]  /*0b10*/  LDL.U8 R11, [R1+0x28] ;  /* 0x00002800010b7983 */ /* 0x0005640000100000 */
.L_x_14:
[----:B------:R-:W-:Y:S05]  /*0b20*/  BSYNC.RECONVERGENT B6 ;  /* 0x0000000000067941 */ /* 0x000fea0003800200 */
.L_x_13:
[----:B------:R-:W3:Y:S01]  /*0b30*/  LDL.U8 R3, [R1+0x15] ;  /* 0x0000150001037983 */ /* 0x000ee20000100000 */
[----:B-----5:R-:W-:Y:S01]  /*0b40*/  LOP3.LUT R0, R11, 0xff, RZ, 0xc0, !PT ;  /* 0x000000ff0b007812 */ /* 0x020fe200078ec0ff */
[----:B------:R-:W-:Y:S03]  /*0b50*/  BSSY.RECONVERGENT B6, `(.L_x_18) ;  /* 0x0000033000067945 */ /* 0x000fe60003800200 */
[----:B---3--:R-:W-:-:S13]  /*0b60*/  ISETP.NE.AND P0, PT, R0, R3, PT ;  /* 0x000000030000720c */ /* 0x008fda0003f05270 */
[----:B------:R-:W-:Y:S05]  /*0b70*/  @P0 BRA `(.L_x_19) ;  /* 0x00000000002c0947 */ /* 0x000fea0003800000 */
[----:B------:R-:W-:Y:S02]  /*0b80*/  IMAD.MOV.U32 R4, RZ, RZ, R25 ;  /* 0x000000ffff047224 */ /* 0x000fe400078e0019 */
[----:B------:R-:W-:-:S07]  /*0b90*/  IMAD.MOV.U32 R3, RZ, RZ, R23 ;  /* 0x000000ffff037224 */ /* 0x000fce00078e0017 */
.L_x_21:
[----:B------:R-:W-:-:S13]  /*0ba0*/  LOP3.LUT P0, RZ, R11, 0xff, RZ, 0xc0, !PT ;  /* 0x000000ff0bff7812 */ /* 0x000fda000780c0ff */
[----:B------:R-:W-:Y:S05]  /*0bb0*/  @!P0 BRA `(.L_x_20) ;  /* 0x0000000000508947 */ /* 0x000fea0003800000 */
[----:B------:R3:W4:Y:S04]  /*0bc0*/  LDL.U8 R11, [R3+0x1] ;  /* 0x00000100030b7983 */ /* 0x0007280000100000 */
[----:B------:R-:W4:Y:S01]  /*0bd0*/  LDL.U8 R0, [R4+0x1] ;  /* 0x0000010004007983 */ /* 0x000f220000100000 */
[----:B---3--:R-:W-:Y:S01]  /*0be0*/  VIADD R3, R3, 0x1 ;  /* 0x0000000103037836 */ /* 0x008fe20000000000 */
[----:B----4-:R-:W-:Y:S01]  /*0bf0*/  ISETP.NE.AND P0, PT, R11, R0, PT ;  /* 0x000000000b00720c */ /* 0x010fe20003f05270 */
[----:B------:R-:W-:-:S05]  /*0c00*/  VIADD R0, R4, 0x1 ;  /* 0x0000000104007836 */ /* 0x000fca0000000000 */
[----:B------:R-:W-:-:S07]  /*0c10*/  MOV R4, R0 ;  /* 0x0000000000047202 */ /* 0x000fce0000000f00 */
[----:B------:R-:W-:Y:S05]  /*0c20*/  @!P0 BRA `(.L_x_21) ;  /* 0xfffffffc00dc8947 */ /* 0x000fea000383ffff */
.L_x_19:
[----:B------:R-:W-:Y:S01]  /*0c30*/  IADD3 R10, P0, PT, R16, 0x28, RZ ;  /* 0x00000028100a7810 */ /* 0x000fe20007f1e0ff */
[----:B------:R-:W3:Y:S01]  /*0c40*/  LDCU.64 UR4, c[0x4][0x18] ;  /* 0x01000300ff0477ac */ /* 0x000ee20008000a00 */
[----:B------:R-:W-:-:S03]  /*0c50*/  MOV R8, 0x0 ;  /* 0x0000000000087802 */ /* 0x000fc60000000f00 */
[--C-:B------:R-:W-:Y:S01]  /*0c60*/  IMAD.X R11, RZ, RZ, R17.reuse, P0 ;  /* 0x000000ffff0b7224 */ /* 0x100fe200000e0611 */
[----:B------:R-:W-:Y:S02]  /*0c70*/  IADD3 R6, P0, PT, R16, 0x30, RZ ;  /* 0x0000003010067810 */ /* 0x000fe40007f1e0ff */
[----:B------:R-:W4:Y:S02]  /*0c80*/  LDC.64 R8, c[0x4][R8] ;  /* 0x0100000008087b82 */ /* 0x000f240000000a00 */
[----:B------:R0:W-:Y:S01]  /*0c90*/  STL.64 [R1+0x30], R10 ;  /* 0x0000300a01007387 */ /* 0x0001e20000100a00 */
[----:B------:R-:W-:Y:S02]  /*0ca0*/  IMAD.X R7, RZ, RZ, R17, P0 ;  /* 0x000000ffff077224 */ /* 0x000fe400000e0611 */
[----:B---3--:R-:W-:Y:S02]  /*0cb0*/  IMAD.U32 R4, RZ, RZ, UR4 ;  /* 0x00000004ff047e24 */ /* 0x008fe4000f8e00ff */
[----:B------:R-:W-:-:S07]  /*0cc0*/  IMAD.U32 R5, RZ, RZ, UR5 ;  /* 0x00000005ff057e24 */ /* 0x000fce000f8e00ff */
[----:B------:R-:W-:-:S07]  /*0cd0*/  LEPC R20, `(.L_x_22) ;  /* 0x000000001014794e */ /* 0x000fce0000000000 */
[----:B012-4-:R-:W-:Y:S05]  /*0ce0*/  CALL.ABS.NOINC R8 ;  /* 0x0000000008007343 */ /* 0x017fea0003c00000 */
.L_x_22:
[----:B------:R-:W-:Y:S05]  /*0cf0*/  BRA `(.L_x_23) ;  /* 0x0000000000607947 */ /* 0x000fea0003800000 */
.L_x_20:
[----:B------:R-:W-:Y:S01]  /*0d00*/  IADD3 R10, P0, PT, R16, 0x15, RZ ;  /* 0x00000015100a7810 */ /* 0x000fe20007f1e0ff */
[----:B------:R-:W3:Y:S01]  /*0d10*/  LDCU.64 UR4, c[0x4][0x8] ;  /* 0x01000100ff0477ac */ /* 0x000ee20008000a00 */
[----:B------:R-:W-:Y:S01]  /*0d20*/  MOV R8, 0x0 ;  /* 0x0000000000087802 */ /* 0x000fe20000000f00 */
[----:B------:R-:W-:Y:S01]  /*0d30*/  IMAD.MOV.U32 R6, RZ, RZ, R26 ;  /* 0x000000ffff067224 */ /* 0x000fe200078e001a */
[----:B------:R-:W-:Y:S01]  /*0d40*/  IADD3.X R11, PT, PT, RZ, R17, RZ, P0, !PT ;  /* 0x00000011ff0b7210 */ /* 0x000fe200007fe4ff */
[----:B------:R-:W-:-:S03]  /*0d50*/  IMAD.MOV.U32 R7, RZ, RZ, R19 ;  /* 0x000000ffff077224 */ /* 0x000fc600078e0013 */
[----:B------:R-:W4:Y:S01]  /*0d60*/  LDC.64 R8, c[0x4][R8] ;  /* 0x0100000008087b82 */ /* 0x000f220000000a00 */
[----:B------:R0:W-:Y:S01]  /*0d70*/  STL.64 [R1+0x20], R10 ;  /* 0x0000200a01007387 */ /* 0x0001e20000100a00 */
[----:B---3--:R-:W-:Y:S02]  /*0d80*/  IMAD.U32 R4, RZ, RZ, UR4 ;  /* 0x00000004ff047e24 */ /* 0x008fe4000f8e00ff */
[----:B0-----:R-:W-:-:S07]  /*0d90*/  IMAD.U32 R5, RZ, RZ, UR5 ;  /* 0x00000005ff057e24 */ /* 0x001fce000f8e00ff */
[----:B------:R-:W-:-:S07]  /*0da0*/  LEPC R20, `(.L_x_24) ;  /* 0x000000001014794e */ /* 0x000fce0000000000 */
[----:B-12-4-:R-:W-:Y:S05]  /*0db0*/  CALL.ABS.NOINC R8 ;  /* 0x0000000008007343 */ /* 0x016fea0003c00000 */
.L_x_24:
[C---:B------:R-:W-:Y:S01]  /*0dc0*/  IADD3 R10, P0, PT, R16.reuse, 0x28, RZ ;  /* 0x00000028100a7810 */ /* 0x040fe20007f1e0ff */
[----:B------:R-:W0:Y:S01]  /*0dd0*/  LDCU.64 UR4, c[0x4][0x10] ;  /* 0x01000200ff0477ac */ /* 0x000e220008000a00 */
[----:B------:R-:W-:Y:S02]  /*0de0*/  MOV R8, 0x0 ;  /* 0x0000000000087802 */ /* 0x000fe40000000f00 */
[----:B------:R-:W-:Y:S02]  /*0df0*/  IADD3.X R11, PT, PT, RZ, R17, RZ, P0, !PT ;  /* 0x00000011ff0b7210 */ /* 0x000fe400007fe4ff */
[----:B------:R-:W-:Y:S02]  /*0e00*/  IADD3 R6, P0, PT, R16, 0x30, RZ ;  /* 0x0000003010067810 */ /* 0x000fe40007f1e0ff */
[----:B------:R-:W1:Y:S01]  /*0e10*/  LDC.64 R8, c[0x4][R8] ;  /* 0x0100000008087b82 */ /* 0x000e620000000a00 */
[----:B------:R2:W-:Y:S02]  /*0e20*/  STL.64 [R1+0x30], R10 ;  /* 0x0000300a01007387 */ /* 0x0005e40000100a00 */
[----:B------:R-:W-:-:S02]  /*0e30*/  IMAD.X R7, RZ, RZ, R17, P0 ;  /* 0x000000ffff077224 */ /* 0x000fc400000e0611 */
[----:B0-----:R-:W-:Y:S02]  /*0e40*/  IMAD.U32 R4, RZ, RZ, UR4 ;  /* 0x00000004ff047e24 */ /* 0x001fe4000f8e00ff */
[----:B--2---:R-:W-:-:S07]  /*0e50*/  IMAD.U32 R5, RZ, RZ, UR5 ;  /* 0x00000005ff057e24 */ /* 0x004fce000f8e00ff */
[----:B------:R-:W-:-:S07]  /*0e60*/  LEPC R20, `(.L_x_23) ;  /* 0x000000001014794e */ /* 0x000fce0000000000 */
[----:B-1----:R-:W-:Y:S05]  /*0e70*/  CALL.ABS.NOINC R8 ;  /* 0x0000000008007343 */ /* 0x002fea0003c00000 */
.L_x_23:
[----:B------:R-:W-:Y:S05]  /*0e80*/  BSYNC.RECONVERGENT B6 ;  /* 0x0000000000067941 */ /* 0x000fea0003800200 */
.L_x_18:
[C---:B------:R-:W-:Y:S01]  /*0e90*/  LOP3.LUT R0, R2.reuse, 0xff, RZ, 0xc0, !PT ;  /* 0x000000ff02007812 */ /* 0x040fe200078ec0ff */
[----:B------:R-:W-:-:S03]  /*0ea0*/  VIADD R2, R2, 0x1 ;  /* 0x0000000102027836 */ /* 0x000fc60000000000 */
[----:B------:R-:W-:-:S13]  /*0eb0*/  ISETP.GE.U32.AND P0, PT, R0, 0x39, PT ;  /* 0x000000390000780c */ /* 0x000fda0003f06070 */
[----:B------:R-:W-:Y:S05]  /*0ec0*/  @!P0 BRA `(.L_x_25) ;  /* 0xfffffff000ac8947 */ /* 0x000fea000383ffff */
[----:B------:R-:W-:Y:S05]  /*0ed0*/  BSYNC.RECONVERGENT B7 ;  /* 0x0000000000077941 */ /* 0x000fea0003800200 */
.L_x_2:
[C---:B------:R-:W-:Y:S02]  /*0ee0*/  LOP3.LUT R0, R18.reuse, 0xff, RZ, 0xc0, !PT ;  /* 0x000000ff12007812 */ /* 0x040fe400078ec0ff */
[----:B------:R-:W-:Y:S02]  /*0ef0*/  IADD3 R18, PT, PT, R18, 0x1, RZ ;  /* 0x0000000112127810 */ /* 0x000fe40007ffe0ff */
[----:B------:R-:W-:-:S13]  /*0f00*/  ISETP.GE.U32.AND P0, PT, R0, 0x39, PT ;  /* 0x000000390000780c */ /* 0x000fda0003f06070 */
[----:B------:R-:W-:Y:S05]  /*0f10*/  @!P0 BRA `(.L_x_26) ;  /* 0xfffffff000908947 */ /* 0x000fea000383ffff */
[----:B------:R-:W-:Y:S05]  /*0f20*/  BSYNC.RECONVERGENT B8 ;  /* 0x0000000000087941 */ /* 0x000fea0003800200 */
.L_x_1:
[C---:B------:R-:W-:Y:S01]  /*0f30*/  LOP3.LUT R0, R22.reuse, 0xff, RZ, 0xc0, !PT ;  /* 0x000000ff16007812 */ /* 0x040fe200078ec0ff */
[----:B------:R-:W-:-:S03]  /*0f40*/  VIADD R22, R22, 0x1 ;  /* 0x0000000116167836 */ /* 0x000fc60000000000 */
[----:B------:R-:W-:-:S13]  /*0f50*/  ISETP.GE.U32.AND P0, PT, R0, 0x39, PT ;  /* 0x000000390000780c */ /* 0x000fda0003f06070 */
[----:B------:R-:W-:Y:S05]  /*0f60*/  @!P0 BRA `(.L_x_27) ;  /* 0xfffffff000748947 */ /* 0x000fea000383ffff */
[----:B------:R-:W-:Y:S05]  /*0f70*/  BSYNC.RECONVERGENT B9 ;  /* 0x0000000000097941 */ /* 0x000fea0003800200 */
.L_x_0:
[C---:B------:R-:W-:Y:S01]  /*0f80*/  LOP3.LUT R0, R24.reuse, 0xff, RZ, 0xc0, !PT ;  /* 0x000000ff18007812 */ /* 0x040fe200078ec0ff */
[----:B------:R-:W-:-:S03]  /*0f90*/  VIADD R24, R24, 0x1 ;  /* 0x0000000118187836 */ /* 0x000fc60000000000 */
[----:B------:R-:W-:-:S13]  /*0fa0*/  ISETP.GE.U32.AND P0, PT, R0, 0x39, PT ;  /* 0x000000390000780c */ /* 0x000fda0003f06070 */
[----:B------:R-:W-:Y:S05]  /*0fb0*/  @!P0 BRA `(.L_x_28) ;  /* 0xfffffff000588947 */ /* 0x000fea000383ffff */
[----:B------:R-:W-:Y:S05]  /*0fc0*/  EXIT ;  /* 0x000000000000794d */ /* 0x000fea0003800000 */
.L_x_29:
[----:B------:R-:W-:-:S00]  /*0fd0*/  BRA `(.L_x_29) ;  /* 0xfffffffc00fc7947 */ /* 0x000fc0000383ffff */
[----:B------:R-:W-:-:S00]  /*0fe0*/  NOP ;  /* 0x0000000000007918 */ /* 0x000fc00000000000 */
        /* <DEDUP_REMOVED lines=9> */
.L_x_30:


//--------------------- .nv.global.init           --------------------------
	.section	.nv.global.init,"aw",@progbits
.nv.global.init:
	.type		$str$1,@object
	.size		$str$1,($str - $str$1)
$str$1:
        /*0000*/ 	.byte	0x70, 0x61, 0x73, 0x73, 0x77, 0x6f, 0x72, 0x64, 0x20, 0x66, 0x6f, 0x75, 0x6e, 0x64, 0x3a, 0x20
        /*0010*/ 	.byte	0x25, 0x73, 0x0a, 0x00
	.type		$str,@object
	.size		$str,($str$2 - $str)
$str:
        /*0014*/ 	.byte	0x28, 0x46, 0x6f, 0x75, 0x6e, 0x64, 0x29, 0x20, 0x50, 0x61, 0x73, 0x73, 0x77, 0x6f, 0x72, 0x64
        /*0024*/ 	.byte	0x20, 0x63, 0x72, 0x61, 0x63, 0x6b, 0x65, 0x64, 0x20, 0x69, 0x73, 0x3a, 0x20, 0x25, 0x73, 0x0a
        /*0034*/ 	.byte	0x00
	.type		$str$2,@object
	.size		$str$2,(.L_2 - $str$2)
$str$2:
        /*0035*/ 	.byte	0x28, 0x50, 0x72, 0x6f, 0x63, 0x65, 0x73, 0x73, 0x69, 0x6e, 0x67, 0x29, 0x20, 0x42, 0x72, 0x75
        /*0045*/ 	.byte	0x74, 0x65, 0x20, 0x46, 0x6f, 0x72, 0x63, 0x65, 0x20, 0x54, 0x72, 0x69, 0x65, 0x64, 0x3a, 0x20
        /*0055*/ 	.byte	0x25, 0x73, 0x0a, 0x00
.L_2:


//--------------------- .nv.shared.reserved.0     --------------------------
	.section	.nv.shared.reserved.0,"aw",@nobits
	.weak		__nv_reservedSMEM_offset_0_alias
	.size		__nv_reservedSMEM_offset_0_alias, 0, 64
	.other		__nv_reservedSMEM_offset_0_alias,@"STO_CUDA_RESERVED_SHARED STV_DEFAULT"
__nv_reservedSMEM_offset_0_alias:
	.zero		0
	.zero		64


//--------------------- .nv.constant0._Z6kernelv  --------------------------
	.section	.nv.constant0._Z6kernelv,"a",@progbits
	.sectionflags	@""
	.align	4
.nv.constant0._Z6kernelv:
	.zero		896


//--------------------- SYMBOLS --------------------------

	.type		.nv.reservedSmem.offset0,@object
	.size		.nv.reservedSmem.offset0,0x4
	.type		vprintf,@function
